//
// Generated by NVIDIA NVVM Compiler
//
// Compiler Build ID: CL-36424714
// Cuda compilation tools, release 13.0, V13.0.88
// Based on NVVM 20.0.0
//

.version 9.0
.target sm_100
.address_size 64

	// .globl	_Z14myfirstkkernelv

.visible .entry _Z14myfirstkkernelv()
{


	ret;

}


// ===== COMPILED SASS (sm_100) =====

	.target	sm_100

	.elftype	@"ET_EXEC"


//--------------------- .note.nv.tkinfo           --------------------------
	.section	.note.nv.tkinfo,"",@"SHT_NOTE"
	.sectionflags	@"SHF_NOTE_NV_TKINFO"
	.tkinfo
        /*0018*/ 	.word	0x00000002
        /*0030*/ 	.string	""
        /*0030*/ 	.string	"ptxas"
        /*0030*/ 	.string	"Cuda compilation tools, release 13.0, V13.0.88"
        /*0030*/ 	.string	"Build cuda_13.0.r13.0/compiler.36424714_0"
        /*0030*/ 	.string	"-arch sm_100 -m 64 "



//--------------------- .note.nv.cuinfo           --------------------------
	.section	.note.nv.cuinfo,"",@"SHT_NOTE"
	.sectionflags	@"SHF_NOTE_NV_CUINFO"
        /*0018*/ 	.short	0x0002
        /*001a*/ 	.short	0x0064
        /*001c*/ 	.short	0x0082
	.zero		2


//--------------------- .nv.info                  --------------------------
	.section	.nv.info,"",@"SHT_CUDA_INFO"
	.align	4


	//----- nvinfo : EIATTR_REGCOUNT
	.align		4
        /*0000*/ 	.byte	0x04, 0x2f
        /*0002*/ 	.short	(.L_1 - .L_0)
	.align		4
.L_0:
        /*0004*/ 	.word	index@(_Z14myfirstkkernelv)
        /*0008*/ 	.word	0x00000004


	//----- nvinfo : EIATTR_FRAME_SIZE
	.align		4
.L_1:
        /*000c*/ 	.byte	0x04, 0x11
        /*000e*/ 	.short	(.L_3 - .L_2)
	.align		4
.L_2:
        /*0010*/ 	.word	index@(_Z14myfirstkkernelv)
        /*0014*/ 	.word	0x00000000


	//----- nvinfo : EIATTR_MIN_STACK_SIZE
	.align		4
.L_3:
        /*0018*/ 	.byte	0x04, 0x12
        /*001a*/ 	.short	(.L_5 - .L_4)
	.align		4
.L_4:
        /*001c*/ 	.word	index@(_Z14myfirstkkernelv)
        /*0020*/ 	.word	0x00000000
.L_5:


//--------------------- .nv.compat                --------------------------
	.section	.nv.compat,"",@"SHT_CUDA_COMPAT_INFO"
	.align	4
        /*0000*/ 	.byte	0x02, 0x09, 0x00, 0x00, 0x02, 0x02, 0x01, 0x00, 0x02, 0x05, 0x05, 0x00, 0x03, 0x07, 0x01, 0x01
        /*0010*/ 	.byte	0x02, 0x03, 0x00, 0x00, 0x02, 0x06, 0x01, 0x00, 0x04, 0x0b, 0x08, 0x00, 0x09, 0x00, 0x00, 0x00
        /*0020*/ 	.byte	0x00, 0x00, 0x00, 0x00


//--------------------- .nv.info._Z14myfirstkkernelv --------------------------
	.section	.nv.info._Z14myfirstkkernelv,"",@"SHT_CUDA_INFO"
	.sectionflags	@""
	.align	4


	//----- nvinfo : EIATTR_CUDA_API_VERSION
	.align		4
        /*0000*/ 	.byte	0x04, 0x37
        /*0002*/ 	.short	(.L_7 - .L_6)
.L_6:
        /*0004*/ 	.word	0x00000082


	//----- nvinfo : EIATTR_SPARSE_MMA_MASK
	.align		4
.L_7:
        /*0008*/ 	.byte	0x03, 0x50
        /*000a*/ 	.short	0x0000


	//----- nvinfo : EIATTR_MAXREG_COUNT
	.align		4
        /*000c*/ 	.byte	0x03, 0x1b
        /*000e*/ 	.short	0x00ff


	//----- nvinfo : EIATTR_MERCURY_ISA_VERSION
	.align		4
        /*0010*/ 	.byte	0x03, 0x5f
        /*0012*/ 	.short	0x0101


	//----- nvinfo : EIATTR_VRC_CTA_INIT_COUNT
	.align		4
        /*0014*/ 	.byte	0x02, 0x4a
	.zero		1
	.zero		1


	//----- nvinfo : EIATTR_EXIT_INSTR_OFFSETS
	.align		4
        /*0018*/ 	.byte	0x04, 0x1c
        /*001a*/ 	.short	(.L_9 - .L_8)


	//   ....[0]....
.L_8:
        /*001c*/ 	.word	0x00000010


	//----- nvinfo : EIATTR_SW_WAR
	.align		4
.L_9:
        /*0020*/ 	.byte	0x04, 0x36
        /*0022*/ 	.short	(.L_11 - .L_10)
.L_10:
        /*0024*/ 	.word	0x00000008
.L_11:


//--------------------- .nv.callgraph             --------------------------
	.section	.nv.callgraph,"",@"SHT_CUDA_CALLGRAPH"
	.align	4
	.sectionentsize	8
	.align		4
        /*0000*/ 	.word	0x00000000
	.align		4
        /*0004*/ 	.word	0xffffffff
	.align		4
        /*0008*/ 	.word	0x00000000
	.align		4
        /*000c*/ 	.word	0xfffffffe
	.align		4
        /*0010*/ 	.word	0x00000000
	.align		4
        /*0014*/ 	.word	0xfffffffd
	.align		4
        /*0018*/ 	.word	0x00000000
	.align		4
        /*001c*/ 	.word	0xfffffffc


//--------------------- .text._Z14myfirstkkernelv --------------------------
	.section	.text._Z14myfirstkkernelv,"ax",@progbits
	.align	128
        .global         _Z14myfirstkkernelv
        .type           _Z14myfirstkkernelv,@function
        .size           _Z14myfirstkkernelv,(.L_x_1 - _Z14myfirstkkernelv)
        .other          _Z14myfirstkkernelv,@"STO_CUDA_ENTRY STV_DEFAULT"
_Z14myfirstkkernelv:
.text._Z14myfirstkkernelv:
[----:B------:R-:W-:Y:S01]  /*0000*/  LDC R1, c[0x0][0x37c] ;  /* 0x0000df00ff017b82 */ /* 0x000fe20000000800 */
[----:B------:R-:W-:Y:S05]  /*0010*/  EXIT ;  /* 0x000000000000794d */ /* 0x000fea0003800000 */
.L_x_0:
[----:B------:R-:W-:-:S00]  /*0020*/  BRA `(.L_x_0) ;  /* 0xfffffffc00fc7947 */ /* 0x000fc0000383ffff */
[----:B------:R-:W-:-:S00]  /*0030*/  NOP ;  /* 0x0000000000007918 */ /* 0x000fc00000000000 */
        /* <DEDUP_REMOVED lines=12> */
.L_x_1:


//--------------------- .nv.shared.reserved.0     --------------------------
	.section	.nv.shared.reserved.0,"aw",@nobits
	.weak		__nv_reservedSMEM_offset_0_alias
	.size		__nv_reservedSMEM_offset_0_alias, 0, 64
	.other		__nv_reservedSMEM_offset_0_alias,@"STO_CUDA_RESERVED_SHARED STV_DEFAULT"
__nv_reservedSMEM_offset_0_alias:
	.zero		0
	.zero		64


//--------------------- .nv.constant0._Z14myfirstkkernelv --------------------------
	.section	.nv.constant0._Z14myfirstkkernelv,"a",@progbits
	.sectionflags	@""
	.align	4
.nv.constant0._Z14myfirstkkernelv:
	.zero		896


//--------------------- SYMBOLS --------------------------

	.type		.nv.reservedSmem.offset0,@object
	.size		.nv.reservedSmem.offset0,0x4
